//
// Generated by NVIDIA NVVM Compiler
//
// Compiler Build ID: CL-36424714
// Cuda compilation tools, release 13.0, V13.0.88
// Based on NVVM 20.0.0
//

.version 9.0
.target sm_100
.address_size 64

	// .globl	_Z20matrixMulKernelTiledIfEvPKT_S2_PS0_iiii
// _ZZ20matrixMulKernelTiledIfEvPKT_S2_PS0_iiiiE10M_d_shared has been demoted
// _ZZ20matrixMulKernelTiledIfEvPKT_S2_PS0_iiiiE10N_d_shared has been demoted

.visible .entry _Z20matrixMulKernelTiledIfEvPKT_S2_PS0_iiii(
	.param .u64 .ptr .align 1 _Z20matrixMulKernelTiledIfEvPKT_S2_PS0_iiii_param_0,
	.param .u64 .ptr .align 1 _Z20matrixMulKernelTiledIfEvPKT_S2_PS0_iiii_param_1,
	.param .u64 .ptr .align 1 _Z20matrixMulKernelTiledIfEvPKT_S2_PS0_iiii_param_2,
	.param .u32 _Z20matrixMulKernelTiledIfEvPKT_S2_PS0_iiii_param_3,
	.param .u32 _Z20matrixMulKernelTiledIfEvPKT_S2_PS0_iiii_param_4,
	.param .u32 _Z20matrixMulKernelTiledIfEvPKT_S2_PS0_iiii_param_5,
	.param .u32 _Z20matrixMulKernelTiledIfEvPKT_S2_PS0_iiii_param_6
)
{
	.reg .pred 	%p<6>;
	.reg .b32 	%r<31>;
	.reg .b32 	%f<163>;
	.reg .b64 	%rd<51>;
	// demoted variable
	.shared .align 4 .b8 _ZZ20matrixMulKernelTiledIfEvPKT_S2_PS0_iiiiE10M_d_shared[1024];
	// demoted variable
	.shared .align 4 .b8 _ZZ20matrixMulKernelTiledIfEvPKT_S2_PS0_iiiiE10N_d_shared[1024];
	ld.param.u64 	%rd20, [_Z20matrixMulKernelTiledIfEvPKT_S2_PS0_iiii_param_0];
	ld.param.u64 	%rd21, [_Z20matrixMulKernelTiledIfEvPKT_S2_PS0_iiii_param_1];
	ld.param.u64 	%rd19, [_Z20matrixMulKernelTiledIfEvPKT_S2_PS0_iiii_param_2];
	ld.param.u32 	%r10, [_Z20matrixMulKernelTiledIfEvPKT_S2_PS0_iiii_param_4];
	ld.param.u32 	%r11, [_Z20matrixMulKernelTiledIfEvPKT_S2_PS0_iiii_param_5];
	ld.param.u32 	%r12, [_Z20matrixMulKernelTiledIfEvPKT_S2_PS0_iiii_param_6];
	cvta.to.global.u64 	%rd1, %rd21;
	cvta.to.global.u64 	%rd2, %rd20;
	mov.u32 	%r13, %ctaid.x;
	shl.b32 	%r14, %r13, 4;
	mov.u32 	%r1, %tid.y;
	add.s32 	%r2, %r14, %r1;
	mov.u32 	%r15, %ctaid.y;
	shl.b32 	%r16, %r15, 4;
	mov.u32 	%r3, %tid.x;
	add.s32 	%r4, %r16, %r3;
	add.s32 	%r17, %r10, 30;
	setp.lt.u32 	%p1, %r17, 31;
	mov.f32 	%f162, 0f00000000;
	@%p1 bra 	$L__BB0_7;
	add.s32 	%r18, %r10, 15;
	shr.s32 	%r19, %r18, 31;
	shr.u32 	%r20, %r19, 28;
	add.s32 	%r21, %r18, %r20;
	shr.s32 	%r22, %r21, 4;
	mul.lo.s32 	%r23, %r10, %r2;
	cvt.s64.s32 	%rd23, %r23;
	cvt.u64.u32 	%rd24, %r3;
	add.s64 	%rd3, %rd23, %rd24;
	shl.b32 	%r24, %r1, 6;
	mov.u32 	%r25, _ZZ20matrixMulKernelTiledIfEvPKT_S2_PS0_iiiiE10M_d_shared;
	add.s32 	%r5, %r25, %r24;
	shl.b32 	%r26, %r3, 2;
	add.s32 	%r6, %r5, %r26;
	cvt.u64.u32 	%rd4, %r1;
	cvt.s64.s32 	%rd5, %r11;
	cvt.u64.u32 	%rd6, %r4;
	mov.u32 	%r27, _ZZ20matrixMulKernelTiledIfEvPKT_S2_PS0_iiiiE10N_d_shared;
	add.s32 	%r8, %r27, %r26;
	add.s32 	%r7, %r8, %r24;
	max.u32 	%r9, %r22, 1;
	setp.lt.u32 	%p2, %r22, 2;
	mov.f32 	%f162, 0f00000000;
	mov.b64 	%rd50, 0;
	@%p2 bra 	$L__BB0_5;
	and.b32  	%r28, %r9, -2;
	cvt.s64.s32 	%rd7, %r28;
	shl.b64 	%rd48, %rd6, 2;
	shl.b64 	%rd25, %rd3, 2;
	add.s64 	%rd26, %rd25, %rd2;
	add.s64 	%rd47, %rd26, 64;
	add.s64 	%rd27, %rd4, 16;
	mul.lo.s64 	%rd28, %rd27, %rd5;
	shl.b64 	%rd29, %rd28, 2;
	add.s64 	%rd10, %rd1, %rd29;
	mov.f32 	%f162, 0f00000000;
	mov.u64 	%rd49, %rd7;
$L__BB0_3:
	ld.global.f32 	%f11, [%rd47+-64];
	st.shared.f32 	[%r6], %f11;
	mul.lo.s64 	%rd30, %rd5, %rd4;
	shl.b64 	%rd31, %rd30, 2;
	add.s64 	%rd32, %rd1, %rd31;
	add.s64 	%rd33, %rd32, %rd48;
	ld.global.f32 	%f12, [%rd33];
	st.shared.f32 	[%r7], %f12;
	bar.sync 	0;
	ld.shared.f32 	%f13, [%r5];
	ld.shared.f32 	%f14, [%r8];
	fma.rn.f32 	%f15, %f13, %f14, %f162;
	ld.shared.f32 	%f16, [%r5+4];
	ld.shared.f32 	%f17, [%r8+64];
	fma.rn.f32 	%f18, %f16, %f17, %f15;
	ld.shared.f32 	%f19, [%r5+8];
	ld.shared.f32 	%f20, [%r8+128];
	fma.rn.f32 	%f21, %f19, %f20, %f18;
	ld.shared.f32 	%f22, [%r5+12];
	ld.shared.f32 	%f23, [%r8+192];
	fma.rn.f32 	%f24, %f22, %f23, %f21;
	ld.shared.f32 	%f25, [%r5+16];
	ld.shared.f32 	%f26, [%r8+256];
	fma.rn.f32 	%f27, %f25, %f26, %f24;
	ld.shared.f32 	%f28, [%r5+20];
	ld.shared.f32 	%f29, [%r8+320];
	fma.rn.f32 	%f30, %f28, %f29, %f27;
	ld.shared.f32 	%f31, [%r5+24];
	ld.shared.f32 	%f32, [%r8+384];
	fma.rn.f32 	%f33, %f31, %f32, %f30;
	ld.shared.f32 	%f34, [%r5+28];
	ld.shared.f32 	%f35, [%r8+448];
	fma.rn.f32 	%f36, %f34, %f35, %f33;
	ld.shared.f32 	%f37, [%r5+32];
	ld.shared.f32 	%f38, [%r8+512];
	fma.rn.f32 	%f39, %f37, %f38, %f36;
	ld.shared.f32 	%f40, [%r5+36];
	ld.shared.f32 	%f41, [%r8+576];
	fma.rn.f32 	%f42, %f40, %f41, %f39;
	ld.shared.f32 	%f43, [%r5+40];
	ld.shared.f32 	%f44, [%r8+640];
	fma.rn.f32 	%f45, %f43, %f44, %f42;
	ld.shared.f32 	%f46, [%r5+44];
	ld.shared.f32 	%f47, [%r8+704];
	fma.rn.f32 	%f48, %f46, %f47, %f45;
	ld.shared.f32 	%f49, [%r5+48];
	ld.shared.f32 	%f50, [%r8+768];
	fma.rn.f32 	%f51, %f49, %f50, %f48;
	ld.shared.f32 	%f52, [%r5+52];
	ld.shared.f32 	%f53, [%r8+832];
	fma.rn.f32 	%f54, %f52, %f53, %f51;
	ld.shared.f32 	%f55, [%r5+56];
	ld.shared.f32 	%f56, [%r8+896];
	fma.rn.f32 	%f57, %f55, %f56, %f54;
	ld.shared.f32 	%f58, [%r5+60];
	ld.shared.f32 	%f59, [%r8+960];
	fma.rn.f32 	%f60, %f58, %f59, %f57;
	bar.sync 	0;
	ld.global.f32 	%f61, [%rd47];
	st.shared.f32 	[%r6], %f61;
	add.s64 	%rd34, %rd10, %rd48;
	ld.global.f32 	%f62, [%rd34];
	st.shared.f32 	[%r7], %f62;
	bar.sync 	0;
	ld.shared.f32 	%f63, [%r5];
	ld.shared.f32 	%f64, [%r8];
	fma.rn.f32 	%f65, %f63, %f64, %f60;
	ld.shared.f32 	%f66, [%r5+4];
	ld.shared.f32 	%f67, [%r8+64];
	fma.rn.f32 	%f68, %f66, %f67, %f65;
	ld.shared.f32 	%f69, [%r5+8];
	ld.shared.f32 	%f70, [%r8+128];
	fma.rn.f32 	%f71, %f69, %f70, %f68;
	ld.shared.f32 	%f72, [%r5+12];
	ld.shared.f32 	%f73, [%r8+192];
	fma.rn.f32 	%f74, %f72, %f73, %f71;
	ld.shared.f32 	%f75, [%r5+16];
	ld.shared.f32 	%f76, [%r8+256];
	fma.rn.f32 	%f77, %f75, %f76, %f74;
	ld.shared.f32 	%f78, [%r5+20];
	ld.shared.f32 	%f79, [%r8+320];
	fma.rn.f32 	%f80, %f78, %f79, %f77;
	ld.shared.f32 	%f81, [%r5+24];
	ld.shared.f32 	%f82, [%r8+384];
	fma.rn.f32 	%f83, %f81, %f82, %f80;
	ld.shared.f32 	%f84, [%r5+28];
	ld.shared.f32 	%f85, [%r8+448];
	fma.rn.f32 	%f86, %f84, %f85, %f83;
	ld.shared.f32 	%f87, [%r5+32];
	ld.shared.f32 	%f88, [%r8+512];
	fma.rn.f32 	%f89, %f87, %f88, %f86;
	ld.shared.f32 	%f90, [%r5+36];
	ld.shared.f32 	%f91, [%r8+576];
	fma.rn.f32 	%f92, %f90, %f91, %f89;
	ld.shared.f32 	%f93, [%r5+40];
	ld.shared.f32 	%f94, [%r8+640];
	fma.rn.f32 	%f95, %f93, %f94, %f92;
	ld.shared.f32 	%f96, [%r5+44];
	ld.shared.f32 	%f97, [%r8+704];
	fma.rn.f32 	%f98, %f96, %f97, %f95;
	ld.shared.f32 	%f99, [%r5+48];
	ld.shared.f32 	%f100, [%r8+768];
	fma.rn.f32 	%f101, %f99, %f100, %f98;
	ld.shared.f32 	%f102, [%r5+52];
	ld.shared.f32 	%f103, [%r8+832];
	fma.rn.f32 	%f104, %f102, %f103, %f101;
	ld.shared.f32 	%f105, [%r5+56];
	ld.shared.f32 	%f106, [%r8+896];
	fma.rn.f32 	%f107, %f105, %f106, %f104;
	ld.shared.f32 	%f108, [%r5+60];
	ld.shared.f32 	%f109, [%r8+960];
	fma.rn.f32 	%f162, %f108, %f109, %f107;
	bar.sync 	0;
	add.s64 	%rd49, %rd49, -2;
	shl.b64 	%rd35, %rd5, 7;
	add.s64 	%rd48, %rd48, %rd35;
	add.s64 	%rd47, %rd47, 128;
	setp.ne.s64 	%p3, %rd49, 0;
	@%p3 bra 	$L__BB0_3;
	shl.b64 	%rd50, %rd7, 4;
$L__BB0_5:
	and.b32  	%r29, %r9, 1;
	setp.eq.b32 	%p4, %r29, 1;
	not.pred 	%p5, %p4;
	@%p5 bra 	$L__BB0_7;
	add.s64 	%rd36, %rd3, %rd50;
	shl.b64 	%rd37, %rd36, 2;
	add.s64 	%rd38, %rd2, %rd37;
	ld.global.f32 	%f110, [%rd38];
	st.shared.f32 	[%r6], %f110;
	add.s64 	%rd39, %rd50, %rd4;
	cvt.u64.u32 	%rd40, %r4;
	mad.lo.s64 	%rd41, %rd39, %rd5, %rd40;
	shl.b64 	%rd42, %rd41, 2;
	add.s64 	%rd43, %rd1, %rd42;
	ld.global.f32 	%f111, [%rd43];
	st.shared.f32 	[%r7], %f111;
	bar.sync 	0;
	ld.shared.f32 	%f112, [%r5];
	ld.shared.f32 	%f113, [%r8];
	fma.rn.f32 	%f114, %f112, %f113, %f162;
	ld.shared.f32 	%f115, [%r5+4];
	ld.shared.f32 	%f116, [%r8+64];
	fma.rn.f32 	%f117, %f115, %f116, %f114;
	ld.shared.f32 	%f118, [%r5+8];
	ld.shared.f32 	%f119, [%r8+128];
	fma.rn.f32 	%f120, %f118, %f119, %f117;
	ld.shared.f32 	%f121, [%r5+12];
	ld.shared.f32 	%f122, [%r8+192];
	fma.rn.f32 	%f123, %f121, %f122, %f120;
	ld.shared.f32 	%f124, [%r5+16];
	ld.shared.f32 	%f125, [%r8+256];
	fma.rn.f32 	%f126, %f124, %f125, %f123;
	ld.shared.f32 	%f127, [%r5+20];
	ld.shared.f32 	%f128, [%r8+320];
	fma.rn.f32 	%f129, %f127, %f128, %f126;
	ld.shared.f32 	%f130, [%r5+24];
	ld.shared.f32 	%f131, [%r8+384];
	fma.rn.f32 	%f132, %f130, %f131, %f129;
	ld.shared.f32 	%f133, [%r5+28];
	ld.shared.f32 	%f134, [%r8+448];
	fma.rn.f32 	%f135, %f133, %f134, %f132;
	ld.shared.f32 	%f136, [%r5+32];
	ld.shared.f32 	%f137, [%r8+512];
	fma.rn.f32 	%f138, %f136, %f137, %f135;
	ld.shared.f32 	%f139, [%r5+36];
	ld.shared.f32 	%f140, [%r8+576];
	fma.rn.f32 	%f141, %f139, %f140, %f138;
	ld.shared.f32 	%f142, [%r5+40];
	ld.shared.f32 	%f143, [%r8+640];
	fma.rn.f32 	%f144, %f142, %f143, %f141;
	ld.shared.f32 	%f145, [%r5+44];
	ld.shared.f32 	%f146, [%r8+704];
	fma.rn.f32 	%f147, %f145, %f146, %f144;
	ld.shared.f32 	%f148, [%r5+48];
	ld.shared.f32 	%f149, [%r8+768];
	fma.rn.f32 	%f150, %f148, %f149, %f147;
	ld.shared.f32 	%f151, [%r5+52];
	ld.shared.f32 	%f152, [%r8+832];
	fma.rn.f32 	%f153, %f151, %f152, %f150;
	ld.shared.f32 	%f154, [%r5+56];
	ld.shared.f32 	%f155, [%r8+896];
	fma.rn.f32 	%f156, %f154, %f155, %f153;
	ld.shared.f32 	%f157, [%r5+60];
	ld.shared.f32 	%f158, [%r8+960];
	fma.rn.f32 	%f162, %f157, %f158, %f156;
	bar.sync 	0;
$L__BB0_7:
	cvta.to.global.u64 	%rd44, %rd19;
	mad.lo.s32 	%r30, %r12, %r2, %r4;
	mul.wide.s32 	%rd45, %r30, 4;
	add.s64 	%rd46, %rd44, %rd45;
	st.global.f32 	[%rd46], %f162;
	ret;

}


// ===== COMPILED SASS (sm_100) =====

	.target	sm_100

	.elftype	@"ET_EXEC"


//--------------------- .note.nv.tkinfo           --------------------------
	.section	.note.nv.tkinfo,"",@"SHT_NOTE"
	.sectionflags	@"SHF_NOTE_NV_TKINFO"
	.tkinfo
        /*0018*/ 	.word	0x00000002
        /*0030*/ 	.string	""
        /*0030*/ 	.string	"ptxas"
        /*0030*/ 	.string	"Cuda compilation tools, release 13.0, V13.0.88"
        /*0030*/ 	.string	"Build cuda_13.0.r13.0/compiler.36424714_0"
        /*0030*/ 	.string	"-arch sm_100 -m 64 "



//--------------------- .note.nv.cuinfo           --------------------------
	.section	.note.nv.cuinfo,"",@"SHT_NOTE"
	.sectionflags	@"SHF_NOTE_NV_CUINFO"
        /*0018*/ 	.short	0x0002
        /*001a*/ 	.short	0x0064
        /*001c*/ 	.short	0x0082
	.zero		2


//--------------------- .nv.info                  --------------------------
	.section	.nv.info,"",@"SHT_CUDA_INFO"
	.align	4


	//----- nvinfo : EIATTR_REGCOUNT
	.align		4
        /*0000*/ 	.byte	0x04, 0x2f
        /*0002*/ 	.short	(.L_1 - .L_0)
	.align		4
.L_0:
        /*0004*/ 	.word	index@(_Z20matrixMulKernelTiledIfEvPKT_S2_PS0_iiii)
        /*0008*/ 	.word	0x00000020


	//----- nvinfo : EIATTR_FRAME_SIZE
	.align		4
.L_1:
        /*000c*/ 	.byte	0x04, 0x11
        /*000e*/ 	.short	(.L_3 - .L_2)
	.align		4
.L_2:
        /*0010*/ 	.word	index@(_Z20matrixMulKernelTiledIfEvPKT_S2_PS0_iiii)
        /*0014*/ 	.word	0x00000000


	//----- nvinfo : EIATTR_MIN_STACK_SIZE
	.align		4
.L_3:
        /*0018*/ 	.byte	0x04, 0x12
        /*001a*/ 	.short	(.L_5 - .L_4)
	.align		4
.L_4:
        /*001c*/ 	.word	index@(_Z20matrixMulKernelTiledIfEvPKT_S2_PS0_iiii)
        /*0020*/ 	.word	0x00000000
.L_5:


//--------------------- .nv.compat                --------------------------
	.section	.nv.compat,"",@"SHT_CUDA_COMPAT_INFO"
	.align	4
        /*0000*/ 	.byte	0x02, 0x09, 0x00, 0x00, 0x02, 0x02, 0x01, 0x00, 0x02, 0x05, 0x05, 0x00, 0x03, 0x07, 0x01, 0x01
        /*0010*/ 	.byte	0x02, 0x03, 0x00, 0x00, 0x02, 0x06, 0x01, 0x00, 0x04, 0x0b, 0x08, 0x00, 0x09, 0x00, 0x00, 0x00
        /*0020*/ 	.byte	0x00, 0x00, 0x00, 0x00


//--------------------- .nv.info._Z20matrixMulKernelTiledIfEvPKT_S2_PS0_iiii --------------------------
	.section	.nv.info._Z20matrixMulKernelTiledIfEvPKT_S2_PS0_iiii,"",@"SHT_CUDA_INFO"
	.sectionflags	@""
	.align	4


	//----- nvinfo : EIATTR_CUDA_API_VERSION
	.align		4
        /*0000*/ 	.byte	0x04, 0x37
        /*0002*/ 	.short	(.L_7 - .L_6)
.L_6:
        /*0004*/ 	.word	0x00000082


	//----- nvinfo : EIATTR_KPARAM_INFO
	.align		4
.L_7:
        /*0008*/ 	.byte	0x04, 0x17
        /*000a*/ 	.short	(.L_9 - .L_8)
.L_8:
        /*000c*/ 	.word	0x00000000
        /*0010*/ 	.short	0x0006
        /*0012*/ 	.short	0x0024
        /*0014*/ 	.byte	0x00, 0xf0, 0x11, 0x00


	//----- nvinfo : EIATTR_KPARAM_INFO
	.align		4
.L_9:
        /*0018*/ 	.byte	0x04, 0x17
        /*001a*/ 	.short	(.L_11 - .L_10)
.L_10:
        /*001c*/ 	.word	0x00000000
        /*0020*/ 	.short	0x0005
        /*0022*/ 	.short	0x0020
        /*0024*/ 	.byte	0x00, 0xf0, 0x11, 0x00


	//----- nvinfo : EIATTR_KPARAM_INFO
	.align		4
.L_11:
        /*0028*/ 	.byte	0x04, 0x17
        /*002a*/ 	.short	(.L_13 - .L_12)
.L_12:
        /*002c*/ 	.word	0x00000000
        /*0030*/ 	.short	0x0004
        /*0032*/ 	.short	0x001c
        /*0034*/ 	.byte	0x00, 0xf0, 0x11, 0x00


	//----- nvinfo : EIATTR_KPARAM_INFO
	.align		4
.L_13:
        /*0038*/ 	.byte	0x04, 0x17
        /*003a*/ 	.short	(.L_15 - .L_14)
.L_14:
        /*003c*/ 	.word	0x00000000
        /*0040*/ 	.short	0x0003
        /*0042*/ 	.short	0x0018
        /*0044*/ 	.byte	0x00, 0xf0, 0x11, 0x00


	//----- nvinfo : EIATTR_KPARAM_INFO
	.align		4
.L_15:
        /*0048*/ 	.byte	0x04, 0x17
        /*004a*/ 	.short	(.L_17 - .L_16)
.L_16:
        /*004c*/ 	.word	0x00000000
        /*0050*/ 	.short	0x0002
        /*0052*/ 	.short	0x0010
        /*0054*/ 	.byte	0x00, 0xf5, 0x21, 0x00


	//----- nvinfo : EIATTR_KPARAM_INFO
	.align		4
.L_17:
        /*0058*/ 	.byte	0x04, 0x17
        /*005a*/ 	.short	(.L_19 - .L_18)
.L_18:
        /*005c*/ 	.word	0x00000000
        /*0060*/ 	.short	0x0001
        /*0062*/ 	.short	0x0008
        /*0064*/ 	.byte	0x00, 0xf5, 0x21, 0x00


	//----- nvinfo : EIATTR_KPARAM_INFO
	.align		4
.L_19:
        /*0068*/ 	.byte	0x04, 0x17
        /*006a*/ 	.short	(.L_21 - .L_20)
.L_20:
        /*006c*/ 	.word	0x00000000
        /*0070*/ 	.short	0x0000
        /*0072*/ 	.short	0x0000
        /*0074*/ 	.byte	0x00, 0xf5, 0x21, 0x00


	//----- nvinfo : EIATTR_SPARSE_MMA_MASK
	.align		4
.L_21:
        /*0078*/ 	.byte	0x03, 0x50
        /*007a*/ 	.short	0x0000


	//----- nvinfo : EIATTR_MAXREG_COUNT
	.align		4
        /*007c*/ 	.byte	0x03, 0x1b
        /*007e*/ 	.short	0x00ff


	//----- nvinfo : EIATTR_NUM_BARRIERS
	.align		4
        /*0080*/ 	.byte	0x02, 0x4c
        /*0082*/ 	.byte	0x01
	.zero		1


	//----- nvinfo : EIATTR_MERCURY_ISA_VERSION
	.align		4
        /*0084*/ 	.byte	0x03, 0x5f
        /*0086*/ 	.short	0x0101


	//----- nvinfo : EIATTR_VRC_CTA_INIT_COUNT
	.align		4
        /*0088*/ 	.byte	0x02, 0x4a
	.zero		1
	.zero		1


	//----- nvinfo : EIATTR_EXIT_INSTR_OFFSETS
	.align		4
        /*008c*/ 	.byte	0x04, 0x1c
        /*008e*/ 	.short	(.L_23 - .L_22)


	//   ....[0]....
.L_22:
        /*0090*/ 	.word	0x00000e30


	//----- nvinfo : EIATTR_CBANK_PARAM_SIZE
	.align		4
.L_23:
        /*0094*/ 	.byte	0x03, 0x19
        /*0096*/ 	.short	0x0028


	//----- nvinfo : EIATTR_PARAM_CBANK
	.align		4
        /*0098*/ 	.byte	0x04, 0x0a
        /*009a*/ 	.short	(.L_25 - .L_24)
	.align		4
.L_24:
        /*009c*/ 	.word	index@(.nv.constant0._Z20matrixMulKernelTiledIfEvPKT_S2_PS0_iiii)
        /*00a0*/ 	.short	0x0380
        /*00a2*/ 	.short	0x0028


	//----- nvinfo : EIATTR_SW_WAR
	.align		4
.L_25:
        /*00a4*/ 	.byte	0x04, 0x36
        /*00a6*/ 	.short	(.L_27 - .L_26)
.L_26:
        /*00a8*/ 	.word	0x00000008
.L_27:


//--------------------- .nv.callgraph             --------------------------
	.section	.nv.callgraph,"",@"SHT_CUDA_CALLGRAPH"
	.align	4
	.sectionentsize	8
	.align		4
        /*0000*/ 	.word	0x00000000
	.align		4
        /*0004*/ 	.word	0xffffffff
	.align		4
        /*0008*/ 	.word	0x00000000
	.align		4
        /*000c*/ 	.word	0xfffffffe
	.align		4
        /*0010*/ 	.word	0x00000000
	.align		4
        /*0014*/ 	.word	0xfffffffd
	.align		4
        /*0018*/ 	.word	0x00000000
	.align		4
        /*001c*/ 	.word	0xfffffffc


//--------------------- .text._Z20matrixMulKernelTiledIfEvPKT_S2_PS0_iiii --------------------------
	.section	.text._Z20matrixMulKernelTiledIfEvPKT_S2_PS0_iiii,"ax",@progbits
	.align	128
        .global         _Z20matrixMulKernelTiledIfEvPKT_S2_PS0_iiii
        .type           _Z20matrixMulKernelTiledIfEvPKT_S2_PS0_iiii,@function
        .size           _Z20matrixMulKernelTiledIfEvPKT_S2_PS0_iiii,(.L_x_4 - _Z20matrixMulKernelTiledIfEvPKT_S2_PS0_iiii)
        .other          _Z20matrixMulKernelTiledIfEvPKT_S2_PS0_iiii,@"STO_CUDA_ENTRY STV_DEFAULT"
_Z20matrixMulKernelTiledIfEvPKT_S2_PS0_iiii:
.text._Z20matrixMulKernelTiledIfEvPKT_S2_PS0_iiii:
[----:B------:R-:W-:Y:S01]  /*0000*/  LDC R1, c[0x0][0x37c] ;  /* 0x0000df00ff017b82 */ /* 0x000fe20000000800 */
[----:B------:R-:W0:Y:S01]  /*0010*/  LDCU UR10, c[0x0][0x39c] ;  /* 0x00007380ff0a77ac */ /* 0x000e220008000800 */
[----:B------:R-:W1:Y:S01]  /*0020*/  S2R R21, SR_CTAID.X ;  /* 0x0000000000157919 */ /* 0x000e620000002500 */
[----:B------:R-:W-:Y:S01]  /*0030*/  HFMA2 R27, -RZ, RZ, 0, 0 ;  /* 0x00000000ff1b7431 */ /* 0x000fe200000001ff */
[----:B------:R-:W2:Y:S01]  /*0040*/  LDCU.64 UR8, c[0x0][0x358] ;  /* 0x00006b00ff0877ac */ /* 0x000ea20008000a00 */
[----:B------:R-:W1:Y:S01]  /*0050*/  S2R R14, SR_TID.Y ;  /* 0x00000000000e7919 */ /* 0x000e620000002200 */
[----:B------:R-:W3:Y:S01]  /*0060*/  S2R R22, SR_CTAID.Y ;  /* 0x0000000000167919 */ /* 0x000ee20000002600 */
[----:B------:R-:W3:Y:S01]  /*0070*/  S2R R5, SR_TID.X ;  /* 0x0000000000057919 */ /* 0x000ee20000002100 */
[----:B0-----:R-:W-:-:S04]  /*0080*/  UIADD3 UR4, UPT, UPT, UR10, 0x1e, URZ ;  /* 0x0000001e0a047890 */ /* 0x001fc8000fffe0ff */
[----:B------:R-:W-:Y:S01]  /*0090*/  UISETP.GE.U32.AND UP0, UPT, UR4, 0x1f, UPT ;  /* 0x0000001f0400788c */ /* 0x000fe2000bf06070 */
[----:B-1----:R-:W-:Y:S02]  /*00a0*/  LEA R21, R21, R14, 0x4 ;  /* 0x0000000e15157211 */ /* 0x002fe400078e20ff */
[----:B---3--:R-:W-:-:S06]  /*00b0*/  LEA R22, R22, R5, 0x4 ;  /* 0x0000000516167211 */ /* 0x008fcc00078e20ff */
[----:B--2---:R-:W-:Y:S05]  /*00c0*/  BRA.U !UP0, `(.L_x_0) ;  /* 0x0000000d08447547 */ /* 0x004fea000b800000 */
[----:B------:R-:W0:Y:S01]  /*00d0*/  S2UR UR7, SR_CgaCtaId ;  /* 0x00000000000779c3 */ /* 0x000e220000008800 */
[----:B------:R-:W-:Y:S02]  /*00e0*/  UIADD3 UR4, UPT, UPT, UR10, 0xf, URZ ;  /* 0x0000000f0a047890 */ /* 0x000fe4000fffe0ff */
[----:B------:R-:W-:Y:S01]  /*00f0*/  IMAD R3, R21, UR10, RZ ;  /* 0x0000000a15037c24 */ /* 0x000fe2000f8e02ff */
[----:B------:R-:W-:Y:S01]  /*0100*/  MOV R27, RZ ;  /* 0x000000ff001b7202 */ /* 0x000fe20000000f00 */
[----:B------:R-:W-:-:S03]  /*0110*/  USHF.R.S32.HI UR5, URZ, 0x1f, UR4 ;  /* 0x0000001fff057899 */ /* 0x000fc60008011404 */
[C---:B------:R-:W-:Y:S01]  /*0120*/  IADD3 R2, P0, PT, R3.reuse, R5, RZ ;  /* 0x0000000503027210 */ /* 0x040fe20007f1e0ff */
[----:B------:R-:W1:Y:S01]  /*0130*/  LDC R0, c[0x0][0x3a0] ;  /* 0x0000e800ff007b82 */ /* 0x000e620000000800 */
[----:B------:R-:W-:Y:S02]  /*0140*/  ULEA.HI UR5, UR5, UR4, URZ, 0x4 ;  /* 0x0000000405057291 */ /* 0x000fe4000f8f20ff */
[----:B------:R-:W-:Y:S01]  /*0150*/  LEA.HI.X.SX32 R3, R3, RZ, 0x1, P0 ;  /* 0x000000ff03037211 */ /* 0x000fe200000f0eff */
[----:B------:R-:W-:Y:S01]  /*0160*/  UMOV UR4, 0x400 ;  /* 0x0000040000047882 */ /* 0x000fe20000000000 */
[----:B------:R-:W-:Y:S02]  /*0170*/  USHF.R.S32.HI UR5, URZ, 0x4, UR5 ;  /* 0x00000004ff057899 */ /* 0x000fe40008011405 */
[----:B------:R-:W-:Y:S02]  /*0180*/  UIADD3 UR6, UPT, UPT, UR4, 0x400, URZ ;  /* 0x0000040004067890 */ /* 0x000fe4000fffe0ff */
[----:B------:R-:W-:-:S02]  /*0190*/  UISETP.LT.U32.AND UP0, UPT, UR5, 0x1, UPT ;  /* 0x000000010500788c */ /* 0x000fc4000bf01070 */
[----:B0-----:R-:W-:Y:S02]  /*01a0*/  ULEA UR4, UR7, UR4, 0x18 ;  /* 0x0000000407047291 */ /* 0x001fe4000f8ec0ff */
[----:B------:R-:W-:Y:S02]  /*01b0*/  ULEA UR6, UR7, UR6, 0x18 ;  /* 0x0000000607067291 */ /* 0x000fe4000f8ec0ff */
[----:B------:R-:W-:Y:S02]  /*01c0*/  USEL UR7, UR5, 0x1, !UP0 ;  /* 0x0000000105077887 */ /* 0x000fe4000c000000 */
[----:B------:R-:W-:Y:S01]  /*01d0*/  UISETP.GE.U32.AND UP0, UPT, UR5, 0x2, UPT ;  /* 0x000000020500788c */ /* 0x000fe2000bf06070 */
[----:B------:R-:W-:Y:S01]  /*01e0*/  LEA R20, R14, UR4, 0x6 ;  /* 0x000000040e147c11 */ /* 0x000fe2000f8e30ff */
[----:B------:R-:W-:Y:S01]  /*01f0*/  UMOV UR4, URZ ;  /* 0x000000ff00047c82 */ /* 0x000fe20008000000 */
[----:B------:R-:W-:Y:S01]  /*0200*/  LEA R19, R5, UR6, 0x2 ;  /* 0x0000000605137c11 */ /* 0x000fe2000f8e10ff */
[----:B------:R-:W-:Y:S01]  /*0210*/  UMOV UR5, URZ ;  /* 0x000000ff00057c82 */ /* 0x000fe20008000000 */
[----:B-1----:R-:W-:-:S02]  /*0220*/  SHF.R.S32.HI R17, RZ, 0x1f, R0 ;  /* 0x0000001fff117819 */ /* 0x002fc40000011400 */
[----:B------:R-:W-:Y:S02]  /*0230*/  LEA R18, R5, R20, 0x2 ;  /* 0x0000001405127211 */ /* 0x000fe400078e10ff */
[----:B------:R-:W-:Y:S01]  /*0240*/  LEA R16, R14, R19, 0x6 ;  /* 0x000000130e107211 */ /* 0x000fe200078e30ff */
[----:B------:R-:W-:Y:S06]  /*0250*/  BRA.U !UP0, `(.L_x_1) ;  /* 0x0000000508f47547 */ /* 0x000fec000b800000 */
[----:B------:R-:W0:Y:S01]  /*0260*/  LDCU.128 UR12, c[0x0][0x380] ;  /* 0x00007000ff0c77ac */ /* 0x000e220008000c00 */
[C---:B------:R-:W-:Y:S01]  /*0270*/  IADD3 R4, P0, PT, R14.reuse, 0x10, RZ ;  /* 0x000000100e047810 */ /* 0x040fe20007f1e0ff */
[----:B------:R-:W-:Y:S01]  /*0280*/  IMAD R13, R17, R14, RZ ;  /* 0x0000000e110d7224 */ /* 0x000fe200078e02ff */
[----:B------:R-:W-:Y:S01]  /*0290*/  MOV R27, RZ ;  /* 0x000000ff001b7202 */ /* 0x000fe20000000f00 */
[-C--:B------:R-:W-:Y:S01]  /*02a0*/  IMAD.WIDE.U32 R8, R14, R0.reuse, RZ ;  /* 0x000000000e087225 */ /* 0x080fe200078e00ff */
[----:B------:R-:W-:Y:S01]  /*02b0*/  IADD3.X R5, PT, PT, RZ, RZ, RZ, P0, !PT ;  /* 0x000000ffff057210 */ /* 0x000fe200007fe4ff */
[----:B------:R-:W-:Y:S01]  /*02c0*/  ULOP3.LUT UR5, UR7, 0xfffffffe, URZ, 0xc0, !UPT ;  /* 0xfffffffe07057892 */ /* 0x000fe2000f8ec0ff */
[----:B------:R-:W-:Y:S01]  /*02d0*/  SHF.L.U64.HI R15, R0, 0x7, R17 ;  /* 0x00000007000f7819 */ /* 0x000fe20000010211 */
[----:B------:R-:W-:Y:S01]  /*02e0*/  IMAD.WIDE.U32 R6, R4, R0, RZ ;  /* 0x0000000004067225 */ /* 0x000fe200078e00ff */
[----:B------:R-:W-:Y:S01]  /*02f0*/  IADD3 R13, PT, PT, R9, R13, RZ ;  /* 0x0000000d090d7210 */ /* 0x000fe20007ffe0ff */
[----:B------:R-:W-:-:S02]  /*0300*/  USHF.R.S32.HI UR6, URZ, 0x1f, UR5 ;  /* 0x0000001fff067899 */ /* 0x000fc40008011405 */
[----:B------:R-:W-:Y:S01]  /*0310*/  IMAD R5, R5, R0, RZ ;  /* 0x0000000005057224 */ /* 0x000fe200078e02ff */
[----:B------:R-:W-:-:S03]  /*0320*/  UMOV UR4, UR5 ;  /* 0x0000000500047c82 */ /* 0x000fc60008000000 */
[----:B------:R-:W-:Y:S01]  /*0330*/  IMAD R5, R17, R4, R5 ;  /* 0x0000000411057224 */ /* 0x000fe200078e0205 */
[----:B0-----:R-:W-:Y:S02]  /*0340*/  LEA R24, P0, R2, UR12, 0x2 ;  /* 0x0000000c02187c11 */ /* 0x001fe4000f8010ff */
[----:B------:R-:W-:Y:S02]  /*0350*/  LEA R4, P1, R6, UR14, 0x2 ;  /* 0x0000000e06047c11 */ /* 0x000fe4000f8210ff */
[----:B------:R-:W-:Y:S02]  /*0360*/  IADD3 R5, PT, PT, R7, R5, RZ ;  /* 0x0000000507057210 */ /* 0x000fe40007ffe0ff */
[----:B------:R-:W-:Y:S02]  /*0370*/  LEA.HI.X R25, R2, UR13, R3, 0x2, P0 ;  /* 0x0000000d02197c11 */ /* 0x000fe400080f1403 */
[----:B------:R-:W-:Y:S02]  /*0380*/  LEA R12, P2, R8, UR14, 0x2 ;  /* 0x0000000e080c7c11 */ /* 0x000fe4000f8410ff */
[----:B------:R-:W-:-:S02]  /*0390*/  IADD3 R24, P0, PT, R24, 0x40, RZ ;  /* 0x0000004018187810 */ /* 0x000fc40007f1e0ff */
[----:B------:R-:W-:Y:S02]  /*03a0*/  LEA.HI.X R5, R6, UR15, R5, 0x2, P1 ;  /* 0x0000000f06057c11 */ /* 0x000fe400088f1405 */
[----:B------:R-:W-:Y:S02]  /*03b0*/  LEA.HI.X R13, R8, UR15, R13, 0x2, P2 ;  /* 0x0000000f080d7c11 */ /* 0x000fe400090f140d */
[----:B------:R-:W-:Y:S02]  /*03c0*/  SHF.L.U32 R7, R22, 0x2, RZ ;  /* 0x0000000216077819 */ /* 0x000fe400000006ff */
[----:B------:R-:W-:Y:S02]  /*03d0*/  SHF.R.U32.HI R6, RZ, 0x1e, R22 ;  /* 0x0000001eff067819 */ /* 0x000fe40000011616 */
[----:B------:R-:W-:-:S07]  /*03e0*/  IADD3.X R25, PT, PT, RZ, R25, RZ, P0, !PT ;  /* 0x00000019ff197210 */ /* 0x000fce00007fe4ff */
.L_x_2:
[----:B------:R-:W-:Y:S01]  /*03f0*/  IADD3 R28, P0, PT, R7, R12, RZ ;  /* 0x0000000c071c7210 */ /* 0x000fe20007f1e0ff */
[----:B------:R-:W2:Y:S03]  /*0400*/  LDG.E R26, desc[UR8][R24.64+-0x40] ;  /* 0xffffc008181a7981 */ /* 0x000ea6000c1e1900 */
[----:B------:R-:W-:-:S06]  /*0410*/  IADD3.X R29, PT, PT, R6, R13, RZ, P0, !PT ;  /* 0x0000000d061d7210 */ /* 0x000fcc00007fe4ff */
[----:B------:R-:W3:Y:S04]  /*0420*/  LDG.E R29, desc[UR8][R28.64] ;  /* 0x000000081c1d7981 */ /* 0x000ee8000c1e1900 */
[----:B--2---:R-:W-:Y:S04]  /*0430*/  STS [R18], R26 ;  /* 0x0000001a12007388 */ /* 0x004fe80000000800 */
[----:B---3--:R-:W-:Y:S01]  /*0440*/  STS [R16], R29 ;  /* 0x0000001d10007388 */ /* 0x008fe20000000800 */
[----:B------:R-:W-:Y:S06]  /*0450*/  BAR.SYNC.DEFER_BLOCKING 0x0 ;  /* 0x0000000000007b1d */ /* 0x000fec0000010000 */
[----:B------:R-:W-:Y:S04]  /*0460*/  LDS R28, [R19] ;  /* 0x00000000131c7984 */ /* 0x000fe80000000800 */
[----:B------:R-:W0:Y:S02]  /*0470*/  LDS.128 R8, [R20] ;  /* 0x0000000014087984 */ /* 0x000e240000000c00 */
[----:B0-----:R-:W-:-:S02]  /*0480*/  FFMA R8, R8, R28, R27 ;  /* 0x0000001c08087223 */ /* 0x001fc4000000001b */
[----:B------:R-:W0:Y:S04]  /*0490*/  LDS R27, [R19+0x40] ;  /* 0x00004000131b7984 */ /* 0x000e280000000800 */
[----:B------:R-:W-:Y:S01]  /*04a0*/  LDS R28, [R19+0xc0] ;  /* 0x0000c000131c7984 */ /* 0x000fe20000000800 */
[----:B0-----:R-:W-:-:S03]  /*04b0*/  FFMA R9, R27, R9, R8 ;  /* 0x000000091b097223 */ /* 0x001fc60000000008 */
[----:B------:R-:W0:Y:S04]  /*04c0*/  LDS R8, [R19+0x80] ;  /* 0x0000800013087984 */ /* 0x000e280000000800 */
[----:B------:R-:W-:Y:S01]  /*04d0*/  LDS R27, [R19+0x100] ;  /* 0x00010000131b7984 */ /* 0x000fe20000000800 */
[----:B0-----:R-:W-:-:S04]  /*04e0*/  FFMA R8, R8, R10, R9 ;  /* 0x0000000a08087223 */ /* 0x001fc80000000009 */
[----:B------:R-:W-:Y:S02]  /*04f0*/  FFMA R29, R28, R11, R8 ;  /* 0x0000000b1c1d7223 */ /* 0x000fe40000000008 */
[----:B------:R-:W0:Y:S02]  /*0500*/  LDS.128 R8, [R20+0x10] ;  /* 0x0000100014087984 */ /* 0x000e240000000c00 */
[----:B0-----:R-:W-:Y:S02]  /*0510*/  FFMA R8, R8, R27, R29 ;  /* 0x0000001b08087223 */ /* 0x001fe4000000001d */
        /* <DEDUP_REMOVED lines=19> */
[----:B------:R-:W1:Y:S01]  /*0650*/  LDS R29, [R19+0x380] ;  /* 0x00038000131d7984 */ /* 0x000e620000000800 */
[----:B------:R-:W-:Y:S01]  /*0660*/  IADD3 R26, P0, PT, R7, R4, RZ ;  /* 0x00000004071a7210 */ /* 0x000fe20007f1e0ff */
[----:B0-----:R-:W-:-:S02]  /*0670*/  FFMA R8, R27, R9, R8 ;  /* 0x000000091b087223 */ /* 0x001fc40000000008 */
[----:B------:R-:W0:Y:S01]  /*0680*/  LDS R9, [R19+0x3c0] ;  /* 0x0003c00013097984 */ /* 0x000e220000000800 */
[----:B------:R-:W-:Y:S01]  /*0690*/  IADD3.X R27, PT, PT, R6, R5, RZ, P0, !PT ;  /* 0x00000005061b7210 */ /* 0x000fe200007fe4ff */
[----:B------:R-:W-:Y:S06]  /*06a0*/  BAR.SYNC.DEFER_BLOCKING 0x0 ;  /* 0x0000000000007b1d */ /* 0x000fec0000010000 */
[----:B------:R-:W2:Y:S04]  /*06b0*/  LDG.E R26, desc[UR8][R26.64] ;  /* 0x000000081a1a7981 */ /* 0x000ea8000c1e1900 */
[----:B------:R-:W3:Y:S01]  /*06c0*/  LDG.E R27, desc[UR8][R24.64] ;  /* 0x00000008181b7981 */ /* 0x000ee2000c1e1900 */
[----:B-1----:R-:W-:-:S04]  /*06d0*/  FFMA R8, R29, R10, R8 ;  /* 0x0000000a1d087223 */ /* 0x002fc80000000008 */
[----:B0-----:R-:W-:Y:S01]  /*06e0*/  FFMA R28, R9, R11, R8 ;  /* 0x0000000b091c7223 */ /* 0x001fe20000000008 */
[----:B---3--:R-:W-:Y:S04]  /*06f0*/  STS [R18], R27 ;  /* 0x0000001b12007388 */ /* 0x008fe80000000800 */
[----:B--2---:R-:W-:Y:S01]  /*0700*/  STS [R16], R26 ;  /* 0x0000001a10007388 */ /* 0x004fe20000000800 */
[----:B------:R-:W-:Y:S06]  /*0710*/  BAR.SYNC.DEFER_BLOCKING 0x0 ;  /* 0x0000000000007b1d */ /* 0x000fec0000010000 */
[----:B------:R-:W-:Y:S04]  /*0720*/  LDS R29, [R19] ;  /* 0x00000000131d7984 */ /* 0x000fe80000000800 */
[----:B------:R-:W0:Y:S04]  /*0730*/  LDS.128 R8, [R20] ;  /* 0x0000000014087984 */ /* 0x000e280000000c00 */
[----:B------:R-:W-:Y:S04]  /*0740*/  LDS R27, [R19+0x100] ;  /* 0x00010000131b7984 */ /* 0x000fe80000000800 */
[----:B------:R-:W-:Y:S01]  /*0750*/  LDS R26, [R19+0x380] ;  /* 0x00038000131a7984 */ /* 0x000fe20000000800 */
[----:B0-----:R-:W-:-:S03]  /*0760*/  FFMA R8, R8, R29, R28 ;  /* 0x0000001d08087223 */ /* 0x001fc6000000001c */
[----:B------:R-:W0:Y:S02]  /*0770*/  LDS R29, [R19+0x40] ;  /* 0x00004000131d7984 */ /* 0x000e240000000800 */
[----:B0-----:R-:W-:Y:S02]  /*0780*/  FFMA R9, R29, R9, R8 ;  /* 0x000000091d097223 */ /* 0x001fe40000000008 */
[----:B------:R-:W0:Y:S04]  /*0790*/  LDS R8, [R19+0x80] ;  /* 0x0000800013087984 */ /* 0x000e280000000800 */
[----:B------:R-:W1:Y:S01]  /*07a0*/  LDS R29, [R19+0xc0] ;  /* 0x0000c000131d7984 */ /* 0x000e620000000800 */
[----:B0-----:R-:W-:-:S04]  /*07b0*/  FFMA R8, R8, R10, R9 ;  /* 0x0000000a08087223 */ /* 0x001fc80000000009 */
[----:B-1----:R-:W-:Y:S02]  /*07c0*/  FFMA R29, R29, R11, R8 ;  /* 0x0000000b1d1d7223 */ /* 0x002fe40000000008 */
        /* <DEDUP_REMOVED lines=20> */
[----:B------:R-:W0:Y:S01]  /*0910*/  LDS R27, [R19+0x340] ;  /* 0x00034000131b7984 */ /* 0x000e220000000800 */
[----:B------:R-:W-:-:S04]  /*0920*/  UIADD3 UR4, UP0, UPT, UR4, -0x2, URZ ;  /* 0xfffffffe04047890 */ /* 0x000fc8000ff1e0ff */
[----:B------:R-:W-:Y:S02]  /*0930*/  UIADD3.X UR6, UPT, UPT, UR6, -0x1, URZ, UP0, !UPT ;  /* 0xffffffff06067890 */ /* 0x000fe400087fe4ff */
[----:B------:R-:W-:Y:S01]  /*0940*/  UISETP.NE.U32.AND UP0, UPT, UR4, URZ, UPT ;  /* 0x000000ff0400728c */ /* 0x000fe2000bf05070 */
[----:B0-----:R-:W-:Y:S02]  /*0950*/  FFMA R9, R27, R9, R8 ;  /* 0x000000091b097223 */ /* 0x001fe40000000008 */
[----:B------:R-:W0:Y:S01]  /*0960*/  LDS R27, [R19+0x3c0] ;  /* 0x0003c000131b7984 */ /* 0x000e220000000800 */
[----:B------:R-:W-:Y:S01]  /*0970*/  UISETP.NE.AND.EX UP0, UPT, UR6, URZ, UPT, UP0 ;  /* 0x000000ff0600728c */ /* 0x000fe2000bf05300 */
[----:B------:R-:W-:Y:S01]  /*0980*/  FFMA R10, R26, R10, R9 ;  /* 0x0000000a1a0a7223 */ /* 0x000fe20000000009 */
[----:B------:R-:W-:Y:S01]  /*0990*/  BAR.SYNC.DEFER_BLOCKING 0x0 ;  /* 0x0000000000007b1d */ /* 0x000fe20000010000 */
[----:B------:R-:W-:Y:S02]  /*09a0*/  LEA R7, P0, R0, R7, 0x7 ;  /* 0x0000000700077211 */ /* 0x000fe400078038ff */
[----:B------:R-:W-:-:S02]  /*09b0*/  IADD3 R24, P1, PT, R24, 0x80, RZ ;  /* 0x0000008018187810 */ /* 0x000fc40007f3e0ff */
[----:B------:R-:W-:Y:S02]  /*09c0*/  IADD3.X R6, PT, PT, R6, R15, RZ, P0, !PT ;  /* 0x0000000f06067210 */ /* 0x000fe400007fe4ff */
[----:B------:R-:W-:Y:S01]  /*09d0*/  IADD3.X R25, PT, PT, RZ, R25, RZ, P1, !PT ;  /* 0x00000019ff197210 */ /* 0x000fe20000ffe4ff */
[----:B0-----:R-:W-:Y:S01]  /*09e0*/  FFMA R27, R27, R11, R10 ;  /* 0x0000000b1b1b7223 */ /* 0x001fe2000000000a */
[----:B------:R-:W-:Y:S07]  /*09f0*/  BRA.U UP0, `(.L_x_2) ;  /* 0xfffffff9007c7547 */ /* 0x000fee000b83ffff */
[----:B------:R-:W-:Y:S02]  /*0a00*/  USHF.R.S32.HI UR6, URZ, 0x1f, UR5 ;  /* 0x0000001fff067899 */ /* 0x000fe40008011405 */
[----:B------:R-:W-:Y:S02]  /*0a10*/  USHF.L.U32 UR4, UR5, 0x4, URZ ;  /* 0x0000000405047899 */ /* 0x000fe400080006ff */
[----:B------:R-:W-:-:S12]  /*0a20*/  USHF.L.U64.HI UR5, UR5, 0x4, UR6 ;  /* 0x0000000405057899 */ /* 0x000fd80008010206 */
.L_x_1:
[----:B------:R-:W-:-:S04]  /*0a30*/  ULOP3.LUT UR7, UR7, 0x1, URZ, 0xc0, !UPT ;  /* 0x0000000107077892 */ /* 0x000fc8000f8ec0ff */
[----:B------:R-:W-:-:S09]  /*0a40*/  UISETP.NE.U32.AND UP0, UPT, UR7, 0x1, UPT ;  /* 0x000000010700788c */ /* 0x000fd2000bf05070 */
[----:B------:R-:W-:Y:S05]  /*0a50*/  BRA.U UP0, `(.L_x_0) ;  /* 0x0000000100e07547 */ /* 0x000fea000b800000 */
[----:B------:R-:W0:Y:S01]  /*0a60*/  LDCU.128 UR12, c[0x0][0x380] ;  /* 0x00007000ff0c77ac */ /* 0x000e220008000c00 */
[----:B------:R-:W-:Y:S01]  /*0a70*/  IADD3 R7, P0, PT, R14, UR4, RZ ;  /* 0x000000040e077c10 */ /* 0x000fe2000ff1e0ff */
[----:B------:R-:W-:-:S03]  /*0a80*/  HFMA2 R23, -RZ, RZ, 0, 0 ;  /* 0x00000000ff177431 */ /* 0x000fc600000001ff */
[----:B------:R-:W-:Y:S02]  /*0a90*/  IADD3.X R5, PT, PT, RZ, UR5, RZ, P0, !PT ;  /* 0x00000005ff057c10 */ /* 0x000fe400087fe4ff */
[----:B------:R-:W-:-:S03]  /*0aa0*/  IADD3 R6, P0, PT, R2, UR4, RZ ;  /* 0x0000000402067c10 */ /* 0x000fc6000ff1e0ff */
[-C--:B------:R-:W-:Y:S01]  /*0ab0*/  IMAD R8, R5, R0.reuse, RZ ;  /* 0x0000000005087224 */ /* 0x080fe200078e02ff */
[----:B------:R-:W-:Y:S01]  /*0ac0*/  IADD3.X R3, PT, PT, R3, UR5, RZ, P0, !PT ;  /* 0x0000000503037c10 */ /* 0x000fe200087fe4ff */
[----:B------:R-:W-:-:S04]  /*0ad0*/  IMAD.WIDE.U32 R4, R7, R0, R22 ;  /* 0x0000000007047225 */ /* 0x000fc800078e0016 */
[----:B------:R-:W-:Y:S01]  /*0ae0*/  IMAD R7, R17, R7, R8 ;  /* 0x0000000711077224 */ /* 0x000fe200078e0208 */
[----:B0-----:R-:W-:Y:S02]  /*0af0*/  LEA R2, P1, R6, UR12, 0x2 ;  /* 0x0000000c06027c11 */ /* 0x001fe4000f8210ff */
[----:B------:R-:W-:Y:S02]  /*0b00*/  LEA R12, P0, R4, UR14, 0x2 ;  /* 0x0000000e040c7c11 */ /* 0x000fe4000f8010ff */
[----:B------:R-:W-:Y:S02]  /*0b10*/  IADD3 R5, PT, PT, R5, R7, RZ ;  /* 0x0000000705057210 */ /* 0x000fe40007ffe0ff */
[----:B------:R-:W-:Y:S02]  /*0b20*/  LEA.HI.X R3, R6, UR13, R3, 0x2, P1 ;  /* 0x0000000d06037c11 */ /* 0x000fe400088f1403 */
[----:B------:R-:W-:-:S04]  /*0b30*/  LEA.HI.X R13, R4, UR15, R5, 0x2, P0 ;  /* 0x0000000f040d7c11 */ /* 0x000fc800080f1405 */
[----:B------:R-:W2:Y:S04]  /*0b40*/  LDG.E R3, desc[UR8][R2.64] ;  /* 0x0000000802037981 */ /* 0x000ea8000c1e1900 */
[----:B------:R-:W3:Y:S04]  /*0b50*/  LDG.E R13, desc[UR8][R12.64] ;  /* 0x000000080c0d7981 */ /* 0x000ee8000c1e1900 */
[----:B--2---:R-:W-:Y:S04]  /*0b60*/  STS [R18], R3 ;  /* 0x0000000312007388 */ /* 0x004fe80000000800 */
[----:B---3--:R-:W-:Y:S01]  /*0b70*/  STS [R16], R13 ;  /* 0x0000000d10007388 */ /* 0x008fe20000000800 */
[----:B------:R-:W-:Y:S06]  /*0b80*/  BAR.SYNC.DEFER_BLOCKING 0x0 ;  /* 0x0000000000007b1d */ /* 0x000fec0000010000 */
[----:B------:R-:W-:Y:S04]  /*0b90*/  LDS R14, [R19] ;  /* 0x00000000130e7984 */ /* 0x000fe80000000800 */
[----:B------:R-:W0:Y:S04]  /*0ba0*/  LDS.128 R4, [R20] ;  /* 0x0000000014047984 */ /* 0x000e280000000c00 */
[----:B------:R-:W1:Y:S04]  /*0bb0*/  LDS R26, [R19+0x40] ;  /* 0x00004000131a7984 */ /* 0x000e680000000800 */
[----:B------:R-:W2:Y:S04]  /*0bc0*/  LDS R25, [R19+0x80] ;  /* 0x0000800013197984 */ /* 0x000ea80000000800 */
[----:B------:R-:W3:Y:S04]  /*0bd0*/  LDS R24, [R19+0xc0] ;  /* 0x0000c00013187984 */ /* 0x000ee80000000800 */
[----:B------:R-:W-:Y:S04]  /*0be0*/  LDS R17, [R19+0x100] ;  /* 0x0001000013117984 */ /* 0x000fe80000000800 */
[----:B------:R-:W4:Y:S04]  /*0bf0*/  LDS.128 R8, [R20+0x10] ;  /* 0x0000100014087984 */ /* 0x000f280000000c00 */
[----:B------:R-:W5:Y:S04]  /*0c00*/  LDS R0, [R19+0x140] ;  /* 0x0001400013007984 */ /* 0x000f680000000800 */
[----:B------:R-:W5:Y:S04]  /*0c10*/  LDS R3, [R19+0x180] ;  /* 0x0001800013037984 */ /* 0x000f680000000800 */
[----:B------:R-:W5:Y:S04]  /*0c20*/  LDS R2, [R19+0x1c0] ;  /* 0x0001c00013027984 */ /* 0x000f680000000800 */
[----:B------:R-:W-:Y:S01]  /*0c30*/  LDS R29, [R19+0x200] ;  /* 0x00020000131d7984 */ /* 0x000fe20000000800 */
[----:B0-----:R-:W-:-:S03]  /*0c40*/  FFMA R16, R4, R14, R27 ;  /* 0x0000000e04107223 */ /* 0x001fc6000000001b */
[----:B------:R-:W0:Y:S01]  /*0c50*/  LDS.128 R12, [R20+0x20] ;  /* 0x00002000140c7984 */ /* 0x000e220000000c00 */
[----:B-1----:R-:W-:-:S03]  /*0c60*/  FFMA R16, R26, R5, R16 ;  /* 0x000000051a107223 */ /* 0x002fc60000000010 */
[----:B------:R-:W1:Y:S01]  /*0c70*/  LDS R4, [R19+0x240] ;  /* 0x0002400013047984 */ /* 0x000e620000000800 */
[----:B--2---:R-:W-:-:S03]  /*0c80*/  FFMA R25, R25, R6, R16 ;  /* 0x0000000619197223 */ /* 0x004fc60000000010 */
[----:B------:R-:W2:Y:S01]  /*0c90*/  LDS R5, [R19+0x280] ;  /* 0x0002800013057984 */ /* 0x000ea20000000800 */
[----:B---3--:R-:W-:-:S03]  /*0ca0*/  FFMA R18, R24, R7, R25 ;  /* 0x0000000718127223 */ /* 0x008fc60000000019 */
[----:B------:R-:W3:Y:S04]  /*0cb0*/  LDS R6, [R19+0x2c0] ;  /* 0x0002c00013067984 */ /* 0x000ee80000000800 */
[----:B------:R-:W-:Y:S01]  /*0cc0*/  LDS R7, [R19+0x300] ;  /* 0x0003000013077984 */ /* 0x000fe20000000800 */
[----:B----4-:R-:W-:-:S03]  /*0cd0*/  FFMA R8, R8, R17, R18 ;  /* 0x0000001108087223 */ /* 0x010fc60000000012 */
[----:B------:R-:W4:Y:S01]  /*0ce0*/  LDS.128 R24, [R20+0x30] ;  /* 0x0000300014187984 */ /* 0x000f220000000c00 */
[----:B-----5:R-:W-:-:S03]  /*0cf0*/  FFMA R8, R0, R9, R8 ;  /* 0x0000000900087223 */ /* 0x020fc60000000008 */
[----:B------:R-:W5:Y:S01]  /*0d00*/  LDS R16, [R19+0x340] ;  /* 0x0003400013107984 */ /* 0x000f620000000800 */
[----:B------:R-:W-:-:S03]  /*0d10*/  FFMA R3, R3, R10, R8 ;  /* 0x0000000a03037223 */ /* 0x000fc60000000008 */
[----:B------:R-:W5:Y:S01]  /*0d20*/  LDS R17, [R19+0x380] ;  /* 0x0003800013117984 */ /* 0x000f620000000800 */
[----:B------:R-:W-:-:S03]  /*0d30*/  FFMA R3, R2, R11, R3 ;  /* 0x0000000b02037223 */ /* 0x000fc60000000003 */
[----:B------:R-:W5:Y:S01]  /*0d40*/  LDS R0, [R19+0x3c0] ;  /* 0x0003c00013007984 */ /* 0x000f620000000800 */
[----:B0-----:R-:W-:-:S04]  /*0d50*/  FFMA R3, R12, R29, R3 ;  /* 0x0000001d0c037223 */ /* 0x001fc80000000003 */
[----:B-1----:R-:W-:-:S04]  /*0d60*/  FFMA R4, R4, R13, R3 ;  /* 0x0000000d04047223 */ /* 0x002fc80000000003 */
[----:B--2---:R-:W-:-:S04]  /*0d70*/  FFMA R5, R5, R14, R4 ;  /* 0x0000000e05057223 */ /* 0x004fc80000000004 */
[----:B---3--:R-:W-:-:S04]  /*0d80*/  FFMA R5, R6, R15, R5 ;  /* 0x0000000f06057223 */ /* 0x008fc80000000005 */
[----:B----4-:R-:W-:-:S04]  /*0d90*/  FFMA R5, R24, R7, R5 ;  /* 0x0000000718057223 */ /* 0x010fc80000000005 */
[----:B-----5:R-:W-:-:S04]  /*0da0*/  FFMA R16, R16, R25, R5 ;  /* 0x0000001910107223 */ /* 0x020fc80000000005 */
[----:B------:R-:W-:-:S04]  /*0db0*/  FFMA R17, R17, R26, R16 ;  /* 0x0000001a11117223 */ /* 0x000fc80000000010 */
[----:B------:R-:W-:Y:S01]  /*0dc0*/  FFMA R27, R0, R27, R17 ;  /* 0x0000001b001b7223 */ /* 0x000fe20000000011 */
[----:B------:R-:W-:Y:S06]  /*0dd0*/  BAR.SYNC.DEFER_BLOCKING 0x0 ;  /* 0x0000000000007b1d */ /* 0x000fec0000010000 */
.L_x_0:
[----:B------:R-:W0:Y:S01]  /*0de0*/  LDC.64 R2, c[0x0][0x390] ;  /* 0x0000e400ff027b82 */ /* 0x000e220000000a00 */
[----:B------:R-:W1:Y:S02]  /*0df0*/  LDCU UR4, c[0x0][0x3a4] ;  /* 0x00007480ff0477ac */ /* 0x000e640008000800 */
[----:B-1----:R-:W-:-:S04]  /*0e00*/  IMAD R21, R21, UR4, R22 ;  /* 0x0000000415157c24 */ /* 0x002fc8000f8e0216 */
[----:B0-----:R-:W-:-:S05]  /*0e10*/  IMAD.WIDE R2, R21, 0x4, R2 ;  /* 0x0000000415027825 */ /* 0x001fca00078e0202 */
[----:B------:R-:W-:Y:S01]  /*0e20*/  STG.E desc[UR8][R2.64], R27 ;  /* 0x0000001b02007986 */ /* 0x000fe2000c101908 */
[----:B------:R-:W-:Y:S05]  /*0e30*/  EXIT ;  /* 0x000000000000794d */ /* 0x000fea0003800000 */
.L_x_3:
[----:B------:R-:W-:-:S00]  /*0e40*/  BRA `(.L_x_3) ;  /* 0xfffffffc00fc7947 */ /* 0x000fc0000383ffff */
[----:B------:R-:W-:-:S00]  /*0e50*/  NOP ;  /* 0x0000000000007918 */ /* 0x000fc00000000000 */
        /* <DEDUP_REMOVED lines=10> */
.L_x_4:


//--------------------- .nv.shared._Z20matrixMulKernelTiledIfEvPKT_S2_PS0_iiii --------------------------
	.section	.nv.shared._Z20matrixMulKernelTiledIfEvPKT_S2_PS0_iiii,"aw",@nobits
	.sectionflags	@""
	.align	4
.nv.shared._Z20matrixMulKernelTiledIfEvPKT_S2_PS0_iiii:
	.zero		3072


//--------------------- .nv.shared.reserved.0     --------------------------
	.section	.nv.shared.reserved.0,"aw",@nobits
	.weak		__nv_reservedSMEM_offset_0_alias
	.size		__nv_reservedSMEM_offset_0_alias, 0, 64
	.other		__nv_reservedSMEM_offset_0_alias,@"STO_CUDA_RESERVED_SHARED STV_DEFAULT"
__nv_reservedSMEM_offset_0_alias:
	.zero		0
	.zero		64


//--------------------- .nv.constant0._Z20matrixMulKernelTiledIfEvPKT_S2_PS0_iiii --------------------------
	.section	.nv.constant0._Z20matrixMulKernelTiledIfEvPKT_S2_PS0_iiii,"a",@progbits
	.sectionflags	@""
	.align	4
.nv.constant0._Z20matrixMulKernelTiledIfEvPKT_S2_PS0_iiii:
	.zero		936


//--------------------- SYMBOLS --------------------------

	.type		.nv.reservedSmem.offset0,@object
	.size		.nv.reservedSmem.offset0,0x4
	.type		.nv.reservedSmem.cap,@object
	.size		.nv.reservedSmem.cap,0x4
